//
// Generated by NVIDIA NVVM Compiler
//
// Compiler Build ID: CL-36424714
// Cuda compilation tools, release 13.0, V13.0.88
// Based on NVVM 20.0.0
//

.version 9.0
.target sm_100
.address_size 64

	// .globl	vsign

.visible .entry vsign(
	.param .u32 vsign_param_0,
	.param .u64 .ptr .align 1 vsign_param_1,
	.param .u64 .ptr .align 1 vsign_param_2
)
{
	.reg .pred 	%p<4>;
	.reg .b32 	%r<6>;
	.reg .b64 	%rd<16>;
	.reg .b64 	%fd<2>;

	ld.param.u32 	%r2, [vsign_param_0];
	ld.param.u64 	%rd2, [vsign_param_1];
	ld.param.u64 	%rd3, [vsign_param_2];
	cvta.to.global.u64 	%rd1, %rd3;
	mov.u32 	%r3, %tid.x;
	mov.u32 	%r4, %ctaid.x;
	mov.u32 	%r5, %ntid.x;
	mad.lo.s32 	%r1, %r4, %r5, %r3;
	setp.ge.s32 	%p1, %r1, %r2;
	@%p1 bra 	$L__BB0_6;
	cvta.to.global.u64 	%rd4, %rd2;
	mul.wide.s32 	%rd5, %r1, 8;
	add.s64 	%rd6, %rd4, %rd5;
	ld.global.f64 	%fd1, [%rd6];
	setp.geu.f64 	%p2, %fd1, 0d0000000000000000;
	@%p2 bra 	$L__BB0_3;
	add.s64 	%rd14, %rd1, %rd5;
	mov.b64 	%rd15, -4616189618054758400;
	st.global.u64 	[%rd14], %rd15;
	bra.uni 	$L__BB0_6;
$L__BB0_3:
	setp.leu.f64 	%p3, %fd1, 0d0000000000000000;
	@%p3 bra 	$L__BB0_5;
	add.s64 	%rd11, %rd1, %rd5;
	mov.b64 	%rd12, 4607182418800017408;
	st.global.u64 	[%rd11], %rd12;
	bra.uni 	$L__BB0_6;
$L__BB0_5:
	add.s64 	%rd8, %rd1, %rd5;
	mov.b64 	%rd9, 0;
	st.global.u64 	[%rd8], %rd9;
$L__BB0_6:
	ret;

}


// ===== COMPILED SASS (sm_100) =====

	.target	sm_100

	.elftype	@"ET_EXEC"


//--------------------- .note.nv.tkinfo           --------------------------
	.section	.note.nv.tkinfo,"",@"SHT_NOTE"
	.sectionflags	@"SHF_NOTE_NV_TKINFO"
	.tkinfo
        /*0018*/ 	.word	0x00000002
        /*0030*/ 	.string	""
        /*0030*/ 	.string	"ptxas"
        /*0030*/ 	.string	"Cuda compilation tools, release 13.0, V13.0.88"
        /*0030*/ 	.string	"Build cuda_13.0.r13.0/compiler.36424714_0"
        /*0030*/ 	.string	"-arch sm_100 -m 64 "



//--------------------- .note.nv.cuinfo           --------------------------
	.section	.note.nv.cuinfo,"",@"SHT_NOTE"
	.sectionflags	@"SHF_NOTE_NV_CUINFO"
        /*0018*/ 	.short	0x0002
        /*001a*/ 	.short	0x0064
        /*001c*/ 	.short	0x0082
	.zero		2


//--------------------- .nv.info                  --------------------------
	.section	.nv.info,"",@"SHT_CUDA_INFO"
	.align	4


	//----- nvinfo : EIATTR_REGCOUNT
	.align		4
        /*0000*/ 	.byte	0x04, 0x2f
        /*0002*/ 	.short	(.L_1 - .L_0)
	.align		4
.L_0:
        /*0004*/ 	.word	index@(vsign)
        /*0008*/ 	.word	0x0000000c


	//----- nvinfo : EIATTR_FRAME_SIZE
	.align		4
.L_1:
        /*000c*/ 	.byte	0x04, 0x11
        /*000e*/ 	.short	(.L_3 - .L_2)
	.align		4
.L_2:
        /*0010*/ 	.word	index@(vsign)
        /*0014*/ 	.word	0x00000000


	//----- nvinfo : EIATTR_MIN_STACK_SIZE
	.align		4
.L_3:
        /*0018*/ 	.byte	0x04, 0x12
        /*001a*/ 	.short	(.L_5 - .L_4)
	.align		4
.L_4:
        /*001c*/ 	.word	index@(vsign)
        /*0020*/ 	.word	0x00000000
.L_5:


//--------------------- .nv.compat                --------------------------
	.section	.nv.compat,"",@"SHT_CUDA_COMPAT_INFO"
	.align	4
        /*0000*/ 	.byte	0x02, 0x09, 0x00, 0x00, 0x02, 0x02, 0x01, 0x00, 0x02, 0x05, 0x05, 0x00, 0x03, 0x07, 0x01, 0x01
        /*0010*/ 	.byte	0x02, 0x03, 0x00, 0x00, 0x02, 0x06, 0x01, 0x00, 0x04, 0x0b, 0x08, 0x00, 0x01, 0x00, 0x00, 0x00
        /*0020*/ 	.byte	0x00, 0x00, 0x00, 0x00


//--------------------- .nv.info.vsign            --------------------------
	.section	.nv.info.vsign,"",@"SHT_CUDA_INFO"
	.sectionflags	@""
	.align	4


	//----- nvinfo : EIATTR_CUDA_API_VERSION
	.align		4
        /*0000*/ 	.byte	0x04, 0x37
        /*0002*/ 	.short	(.L_7 - .L_6)
.L_6:
        /*0004*/ 	.word	0x00000082


	//----- nvinfo : EIATTR_KPARAM_INFO
	.align		4
.L_7:
        /*0008*/ 	.byte	0x04, 0x17
        /*000a*/ 	.short	(.L_9 - .L_8)
.L_8:
        /*000c*/ 	.word	0x00000000
        /*0010*/ 	.short	0x0002
        /*0012*/ 	.short	0x0010
        /*0014*/ 	.byte	0x00, 0xf5, 0x21, 0x00


	//----- nvinfo : EIATTR_KPARAM_INFO
	.align		4
.L_9:
        /*0018*/ 	.byte	0x04, 0x17
        /*001a*/ 	.short	(.L_11 - .L_10)
.L_10:
        /*001c*/ 	.word	0x00000000
        /*0020*/ 	.short	0x0001
        /*0022*/ 	.short	0x0008
        /*0024*/ 	.byte	0x00, 0xf5, 0x21, 0x00


	//----- nvinfo : EIATTR_KPARAM_INFO
	.align		4
.L_11:
        /*0028*/ 	.byte	0x04, 0x17
        /*002a*/ 	.short	(.L_13 - .L_12)
.L_12:
        /*002c*/ 	.word	0x00000000
        /*0030*/ 	.short	0x0000
        /*0032*/ 	.short	0x0000
        /*0034*/ 	.byte	0x00, 0xf0, 0x11, 0x00


	//----- nvinfo : EIATTR_SPARSE_MMA_MASK
	.align		4
.L_13:
        /*0038*/ 	.byte	0x03, 0x50
        /*003a*/ 	.short	0x0000


	//----- nvinfo : EIATTR_MAXREG_COUNT
	.align		4
        /*003c*/ 	.byte	0x03, 0x1b
        /*003e*/ 	.short	0x00ff


	//----- nvinfo : EIATTR_MERCURY_ISA_VERSION
	.align		4
        /*0040*/ 	.byte	0x03, 0x5f
        /*0042*/ 	.short	0x0101


	//----- nvinfo : EIATTR_VRC_CTA_INIT_COUNT
	.align		4
        /*0044*/ 	.byte	0x02, 0x4a
	.zero		1
	.zero		1


	//----- nvinfo : EIATTR_EXIT_INSTR_OFFSETS
	.align		4
        /*0048*/ 	.byte	0x04, 0x1c
        /*004a*/ 	.short	(.L_15 - .L_14)


	//   ....[0]....
.L_14:
        /*004c*/ 	.word	0x00000070


	//   ....[1]....
        /*0050*/ 	.word	0x00000120


	//   ....[2]....
        /*0054*/ 	.word	0x00000190


	//   ....[3]....
        /*0058*/ 	.word	0x000001d0


	//----- nvinfo : EIATTR_CBANK_PARAM_SIZE
	.align		4
.L_15:
        /*005c*/ 	.byte	0x03, 0x19
        /*005e*/ 	.short	0x0018


	//----- nvinfo : EIATTR_PARAM_CBANK
	.align		4
        /*0060*/ 	.byte	0x04, 0x0a
        /*0062*/ 	.short	(.L_17 - .L_16)
	.align		4
.L_16:
        /*0064*/ 	.word	index@(.nv.constant0.vsign)
        /*0068*/ 	.short	0x0380
        /*006a*/ 	.short	0x0018


	//----- nvinfo : EIATTR_SW_WAR
	.align		4
.L_17:
        /*006c*/ 	.byte	0x04, 0x36
        /*006e*/ 	.short	(.L_19 - .L_18)
.L_18:
        /*0070*/ 	.word	0x00000008
.L_19:


//--------------------- .nv.callgraph             --------------------------
	.section	.nv.callgraph,"",@"SHT_CUDA_CALLGRAPH"
	.align	4
	.sectionentsize	8
	.align		4
        /*0000*/ 	.word	0x00000000
	.align		4
        /*0004*/ 	.word	0xffffffff
	.align		4
        /*0008*/ 	.word	0x00000000
	.align		4
        /*000c*/ 	.word	0xfffffffe
	.align		4
        /*0010*/ 	.word	0x00000000
	.align		4
        /*0014*/ 	.word	0xfffffffd
	.align		4
        /*0018*/ 	.word	0x00000000
	.align		4
        /*001c*/ 	.word	0xfffffffc


//--------------------- .text.vsign               --------------------------
	.section	.text.vsign,"ax",@progbits
	.align	128
        .global         vsign
        .type           vsign,@function
        .size           vsign,(.L_x_1 - vsign)
        .other          vsign,@"STO_CUDA_ENTRY STV_DEFAULT"
vsign:
.text.vsign:
[----:B------:R-:W-:Y:S01]  /*0000*/  LDC R1, c[0x0][0x37c] ;  /* 0x0000df00ff017b82 */ /* 0x000fe20000000800 */
[----:B------:R-:W0:Y:S07]  /*0010*/  S2R R9, SR_TID.X ;  /* 0x0000000000097919 */ /* 0x000e2e0000002100 */
[----:B------:R-:W0:Y:S01]  /*0020*/  S2UR UR4, SR_CTAID.X ;  /* 0x00000000000479c3 */ /* 0x000e220000002500 */
[----:B------:R-:W1:Y:S07]  /*0030*/  LDCU UR5, c[0x0][0x380] ;  /* 0x00007000ff0577ac */ /* 0x000e6e0008000800 */
[----:B------:R-:W0:Y:S02]  /*0040*/  LDC R0, c[0x0][0x360] ;  /* 0x0000d800ff007b82 */ /* 0x000e240000000800 */
[----:B0-----:R-:W-:-:S05]  /*0050*/  IMAD R9, R0, UR4, R9 ;  /* 0x0000000400097c24 */ /* 0x001fca000f8e0209 */
[----:B-1----:R-:W-:-:S13]  /*0060*/  ISETP.GE.AND P0, PT, R9, UR5, PT ;  /* 0x0000000509007c0c */ /* 0x002fda000bf06270 */
[----:B------:R-:W-:Y:S05]  /*0070*/  @P0 EXIT ;  /* 0x000000000000094d */ /* 0x000fea0003800000 */
[----:B------:R-:W0:Y:S01]  /*0080*/  LDC.64 R2, c[0x0][0x388] ;  /* 0x0000e200ff027b82 */ /* 0x000e220000000a00 */
[----:B------:R-:W1:Y:S01]  /*0090*/  LDCU.64 UR4, c[0x0][0x358] ;  /* 0x00006b00ff0477ac */ /* 0x000e620008000a00 */
[----:B0-----:R-:W-:-:S06]  /*00a0*/  IMAD.WIDE R2, R9, 0x8, R2 ;  /* 0x0000000809027825 */ /* 0x001fcc00078e0202 */
[----:B-1----:R-:W2:Y:S02]  /*00b0*/  LDG.E.64 R2, desc[UR4][R2.64] ;  /* 0x0000000402027981 */ /* 0x002ea4000c1e1b00 */
[----:B--2---:R-:W-:-:S14]  /*00c0*/  DSETP.GEU.AND P0, PT, R2, RZ, PT ;  /* 0x000000ff0200722a */ /* 0x004fdc0003f0e000 */
[----:B------:R-:W0:Y:S01]  /*00d0*/  @!P0 LDC.64 R4, c[0x0][0x390] ;  /* 0x0000e400ff048b82 */ /* 0x000e220000000a00 */
[----:B------:R-:W-:Y:S02]  /*00e0*/  @!P0 MOV R6, 0x0 ;  /* 0x0000000000068802 */ /* 0x000fe40000000f00 */
[----:B------:R-:W-:Y:S01]  /*00f0*/  @!P0 MOV R7, 0xbff00000 ;  /* 0xbff0000000078802 */ /* 0x000fe20000000f00 */
[----:B0-----:R-:W-:-:S05]  /*0100*/  @!P0 IMAD.WIDE R4, R9, 0x8, R4 ;  /* 0x0000000809048825 */ /* 0x001fca00078e0204 */
[----:B------:R0:W-:Y:S01]  /*0110*/  @!P0 STG.E.64 desc[UR4][R4.64], R6 ;  /* 0x0000000604008986 */ /* 0x0001e2000c101b04 */
[----:B------:R-:W-:Y:S05]  /*0120*/  @!P0 EXIT ;  /* 0x000000000000894d */ /* 0x000fea0003800000 */
[----:B------:R-:W-:-:S14]  /*0130*/  DSETP.GT.AND P0, PT, R2, RZ, PT ;  /* 0x000000ff0200722a */ /* 0x000fdc0003f04000 */
[----:B0-----:R-:W0:Y:S01]  /*0140*/  @P0 LDC.64 R4, c[0x0][0x390] ;  /* 0x0000e400ff040b82 */ /* 0x001e220000000a00 */
[----:B------:R-:W-:Y:S02]  /*0150*/  @P0 MOV R2, 0x0 ;  /* 0x0000000000020802 */ /* 0x000fe40000000f00 */
[----:B------:R-:W-:Y:S01]  /*0160*/  @P0 MOV R3, 0x3ff00000 ;  /* 0x3ff0000000030802 */ /* 0x000fe20000000f00 */
[----:B0-----:R-:W-:-:S05]  /*0170*/  @P0 IMAD.WIDE R4, R9, 0x8, R4 ;  /* 0x0000000809040825 */ /* 0x001fca00078e0204 */
[----:B------:R0:W-:Y:S01]  /*0180*/  @P0 STG.E.64 desc[UR4][R4.64], R2 ;  /* 0x0000000204000986 */ /* 0x0001e2000c101b04 */
[----:B------:R-:W-:Y:S05]  /*0190*/  @P0 EXIT ;  /* 0x000000000000094d */ /* 0x000fea0003800000 */
[----:B0-----:R-:W0:Y:S02]  /*01a0*/  LDC.64 R2, c[0x0][0x390] ;  /* 0x0000e400ff027b82 */ /* 0x001e240000000a00 */
[----:B0-----:R-:W-:-:S05]  /*01b0*/  IMAD.WIDE R2, R9, 0x8, R2 ;  /* 0x0000000809027825 */ /* 0x001fca00078e0202 */
[----:B------:R-:W-:Y:S01]  /*01c0*/  STG.E.64 desc[UR4][R2.64], RZ ;  /* 0x000000ff02007986 */ /* 0x000fe2000c101b04 */
[----:B------:R-:W-:Y:S05]  /*01d0*/  EXIT ;  /* 0x000000000000794d */ /* 0x000fea0003800000 */
.L_x_0:
[----:B------:R-:W-:-:S00]  /*01e0*/  BRA `(.L_x_0) ;  /* 0xfffffffc00fc7947 */ /* 0x000fc0000383ffff */
[----:B------:R-:W-:-:S00]  /*01f0*/  NOP ;  /* 0x0000000000007918 */ /* 0x000fc00000000000 */
        /* <DEDUP_REMOVED lines=8> */
.L_x_1:


//--------------------- .nv.shared.reserved.0     --------------------------
	.section	.nv.shared.reserved.0,"aw",@nobits
	.weak		__nv_reservedSMEM_offset_0_alias
	.size		__nv_reservedSMEM_offset_0_alias, 0, 64
	.other		__nv_reservedSMEM_offset_0_alias,@"STO_CUDA_RESERVED_SHARED STV_DEFAULT"
__nv_reservedSMEM_offset_0_alias:
	.zero		0
	.zero		64


//--------------------- .nv.constant0.vsign       --------------------------
	.section	.nv.constant0.vsign,"a",@progbits
	.sectionflags	@""
	.align	4
.nv.constant0.vsign:
	.zero		920


//--------------------- SYMBOLS --------------------------

	.type		.nv.reservedSmem.offset0,@object
	.size		.nv.reservedSmem.offset0,0x4
